//
// Generated by NVIDIA NVVM Compiler
//
// Compiler Build ID: CL-36424714
// Cuda compilation tools, release 13.0, V13.0.88
// Based on NVVM 20.0.0
//

.version 9.0
.target sm_100
.address_size 64

	// .globl	_Z4kern7TempValIjE

.visible .entry _Z4kern7TempValIjE(
	.param .align 4 .b8 _Z4kern7TempValIjE_param_0[4]
)
{


	ret;

}


// ===== COMPILED SASS (sm_100) =====

	.target	sm_100

	.elftype	@"ET_EXEC"


//--------------------- .note.nv.tkinfo           --------------------------
	.section	.note.nv.tkinfo,"",@"SHT_NOTE"
	.sectionflags	@"SHF_NOTE_NV_TKINFO"
	.tkinfo
        /*0018*/ 	.word	0x00000002
        /*0030*/ 	.string	""
        /*0030*/ 	.string	"ptxas"
        /*0030*/ 	.string	"Cuda compilation tools, release 13.0, V13.0.88"
        /*0030*/ 	.string	"Build cuda_13.0.r13.0/compiler.36424714_0"
        /*0030*/ 	.string	"-arch sm_100 -m 64 "



//--------------------- .note.nv.cuinfo           --------------------------
	.section	.note.nv.cuinfo,"",@"SHT_NOTE"
	.sectionflags	@"SHF_NOTE_NV_CUINFO"
        /*0018*/ 	.short	0x0002
        /*001a*/ 	.short	0x0064
        /*001c*/ 	.short	0x0082
	.zero		2


//--------------------- .nv.info                  --------------------------
	.section	.nv.info,"",@"SHT_CUDA_INFO"
	.align	4


	//----- nvinfo : EIATTR_REGCOUNT
	.align		4
        /*0000*/ 	.byte	0x04, 0x2f
        /*0002*/ 	.short	(.L_1 - .L_0)
	.align		4
.L_0:
        /*0004*/ 	.word	index@(_Z4kern7TempValIjE)
        /*0008*/ 	.word	0x00000004


	//----- nvinfo : EIATTR_FRAME_SIZE
	.align		4
.L_1:
        /*000c*/ 	.byte	0x04, 0x11
        /*000e*/ 	.short	(.L_3 - .L_2)
	.align		4
.L_2:
        /*0010*/ 	.word	index@(_Z4kern7TempValIjE)
        /*0014*/ 	.word	0x00000000


	//----- nvinfo : EIATTR_MIN_STACK_SIZE
	.align		4
.L_3:
        /*0018*/ 	.byte	0x04, 0x12
        /*001a*/ 	.short	(.L_5 - .L_4)
	.align		4
.L_4:
        /*001c*/ 	.word	index@(_Z4kern7TempValIjE)
        /*0020*/ 	.word	0x00000000
.L_5:


//--------------------- .nv.compat                --------------------------
	.section	.nv.compat,"",@"SHT_CUDA_COMPAT_INFO"
	.align	4
        /*0000*/ 	.byte	0x02, 0x09, 0x00, 0x00, 0x02, 0x02, 0x01, 0x00, 0x02, 0x05, 0x05, 0x00, 0x03, 0x07, 0x01, 0x01
        /*0010*/ 	.byte	0x02, 0x03, 0x00, 0x00, 0x02, 0x06, 0x01, 0x00, 0x04, 0x0b, 0x08, 0x00, 0x09, 0x00, 0x00, 0x00
        /*0020*/ 	.byte	0x00, 0x00, 0x00, 0x00


//--------------------- .nv.info._Z4kern7TempValIjE --------------------------
	.section	.nv.info._Z4kern7TempValIjE,"",@"SHT_CUDA_INFO"
	.sectionflags	@""
	.align	4


	//----- nvinfo : EIATTR_CUDA_API_VERSION
	.align		4
        /*0000*/ 	.byte	0x04, 0x37
        /*0002*/ 	.short	(.L_7 - .L_6)
.L_6:
        /*0004*/ 	.word	0x00000082


	//----- nvinfo : EIATTR_KPARAM_INFO
	.align		4
.L_7:
        /*0008*/ 	.byte	0x04, 0x17
        /*000a*/ 	.short	(.L_9 - .L_8)
.L_8:
        /*000c*/ 	.word	0x00000000
        /*0010*/ 	.short	0x0000
        /*0012*/ 	.short	0x0000
        /*0014*/ 	.byte	0x00, 0xf0, 0x11, 0x00


	//----- nvinfo : EIATTR_SPARSE_MMA_MASK
	.align		4
.L_9:
        /*0018*/ 	.byte	0x03, 0x50
        /*001a*/ 	.short	0x0000


	//----- nvinfo : EIATTR_MAXREG_COUNT
	.align		4
        /*001c*/ 	.byte	0x03, 0x1b
        /*001e*/ 	.short	0x00ff


	//----- nvinfo : EIATTR_MERCURY_ISA_VERSION
	.align		4
        /*0020*/ 	.byte	0x03, 0x5f
        /*0022*/ 	.short	0x0101


	//----- nvinfo : EIATTR_VRC_CTA_INIT_COUNT
	.align		4
        /*0024*/ 	.byte	0x02, 0x4a
	.zero		1
	.zero		1


	//----- nvinfo : EIATTR_EXIT_INSTR_OFFSETS
	.align		4
        /*0028*/ 	.byte	0x04, 0x1c
        /*002a*/ 	.short	(.L_11 - .L_10)


	//   ....[0]....
.L_10:
        /*002c*/ 	.word	0x00000010


	//----- nvinfo : EIATTR_CBANK_PARAM_SIZE
	.align		4
.L_11:
        /*0030*/ 	.byte	0x03, 0x19
        /*0032*/ 	.short	0x0004


	//----- nvinfo : EIATTR_PARAM_CBANK
	.align		4
        /*0034*/ 	.byte	0x04, 0x0a
        /*0036*/ 	.short	(.L_13 - .L_12)
	.align		4
.L_12:
        /*0038*/ 	.word	index@(.nv.constant0._Z4kern7TempValIjE)
        /*003c*/ 	.short	0x0380
        /*003e*/ 	.short	0x0004


	//----- nvinfo : EIATTR_SW_WAR
	.align		4
.L_13:
        /*0040*/ 	.byte	0x04, 0x36
        /*0042*/ 	.short	(.L_15 - .L_14)
.L_14:
        /*0044*/ 	.word	0x00000008
.L_15:


//--------------------- .nv.callgraph             --------------------------
	.section	.nv.callgraph,"",@"SHT_CUDA_CALLGRAPH"
	.align	4
	.sectionentsize	8
	.align		4
        /*0000*/ 	.word	0x00000000
	.align		4
        /*0004*/ 	.word	0xffffffff
	.align		4
        /*0008*/ 	.word	0x00000000
	.align		4
        /*000c*/ 	.word	0xfffffffe
	.align		4
        /*0010*/ 	.word	0x00000000
	.align		4
        /*0014*/ 	.word	0xfffffffd
	.align		4
        /*0018*/ 	.word	0x00000000
	.align		4
        /*001c*/ 	.word	0xfffffffc


//--------------------- .text._Z4kern7TempValIjE  --------------------------
	.section	.text._Z4kern7TempValIjE,"ax",@progbits
	.align	128
        .global         _Z4kern7TempValIjE
        .type           _Z4kern7TempValIjE,@function
        .size           _Z4kern7TempValIjE,(.L_x_1 - _Z4kern7TempValIjE)
        .other          _Z4kern7TempValIjE,@"STO_CUDA_ENTRY STV_DEFAULT"
_Z4kern7TempValIjE:
.text._Z4kern7TempValIjE:
[----:B------:R-:W-:Y:S01]  /*0000*/  LDC R1, c[0x0][0x37c] ;  /* 0x0000df00ff017b82 */ /* 0x000fe20000000800 */
[----:B------:R-:W-:Y:S05]  /*0010*/  EXIT ;  /* 0x000000000000794d */ /* 0x000fea0003800000 */
.L_x_0:
[----:B------:R-:W-:-:S00]  /*0020*/  BRA `(.L_x_0) ;  /* 0xfffffffc00fc7947 */ /* 0x000fc0000383ffff */
[----:B------:R-:W-:-:S00]  /*0030*/  NOP ;  /* 0x0000000000007918 */ /* 0x000fc00000000000 */
        /* <DEDUP_REMOVED lines=12> */
.L_x_1:


//--------------------- .nv.shared.reserved.0     --------------------------
	.section	.nv.shared.reserved.0,"aw",@nobits
	.weak		__nv_reservedSMEM_offset_0_alias
	.size		__nv_reservedSMEM_offset_0_alias, 0, 64
	.other		__nv_reservedSMEM_offset_0_alias,@"STO_CUDA_RESERVED_SHARED STV_DEFAULT"
__nv_reservedSMEM_offset_0_alias:
	.zero		0
	.zero		64


//--------------------- .nv.constant0._Z4kern7TempValIjE --------------------------
	.section	.nv.constant0._Z4kern7TempValIjE,"a",@progbits
	.sectionflags	@""
	.align	4
.nv.constant0._Z4kern7TempValIjE:
	.zero		900


//--------------------- SYMBOLS --------------------------

	.type		.nv.reservedSmem.offset0,@object
	.size		.nv.reservedSmem.offset0,0x4
